//
// Generated by NVIDIA NVVM Compiler
//
// Compiler Build ID: CL-36424714
// Cuda compilation tools, release 13.0, V13.0.88
// Based on NVVM 20.0.0
//

.version 9.0
.target sm_100
.address_size 64

	// .globl	_Z9updatePhiPdS_iiii

.visible .entry _Z9updatePhiPdS_iiii(
	.param .u64 .ptr .align 1 _Z9updatePhiPdS_iiii_param_0,
	.param .u64 .ptr .align 1 _Z9updatePhiPdS_iiii_param_1,
	.param .u32 _Z9updatePhiPdS_iiii_param_2,
	.param .u32 _Z9updatePhiPdS_iiii_param_3,
	.param .u32 _Z9updatePhiPdS_iiii_param_4,
	.param .u32 _Z9updatePhiPdS_iiii_param_5
)
{
	.reg .pred 	%p<15>;
	.reg .b32 	%r<67>;
	.reg .b64 	%rd<16>;
	.reg .b64 	%fd<83>;

	ld.param.u64 	%rd3, [_Z9updatePhiPdS_iiii_param_0];
	ld.param.u64 	%rd4, [_Z9updatePhiPdS_iiii_param_1];
	ld.param.u32 	%r31, [_Z9updatePhiPdS_iiii_param_2];
	ld.param.u32 	%r32, [_Z9updatePhiPdS_iiii_param_3];
	ld.param.u32 	%r33, [_Z9updatePhiPdS_iiii_param_4];
	ld.param.u32 	%r30, [_Z9updatePhiPdS_iiii_param_5];
	cvta.to.global.u64 	%rd1, %rd4;
	mov.u32 	%r34, %ctaid.x;
	mov.u32 	%r35, %ntid.x;
	mov.u32 	%r36, %tid.x;
	mad.lo.s32 	%r37, %r34, %r35, %r36;
	add.s32 	%r1, %r37, 1;
	mov.u32 	%r38, %ctaid.y;
	mov.u32 	%r39, %ntid.y;
	mov.u32 	%r40, %tid.y;
	mad.lo.s32 	%r41, %r38, %r39, %r40;
	add.s32 	%r2, %r41, 1;
	mov.u32 	%r43, %ctaid.z;
	mov.u32 	%r44, %ntid.z;
	mul.lo.s32 	%r3, %r43, %r44;
	mov.u32 	%r4, %tid.z;
	add.s32 	%r45, %r4, %r3;
	add.s32 	%r5, %r45, 1;
	add.s32 	%r47, %r31, -1;
	setp.ge.s32 	%p1, %r1, %r47;
	add.s32 	%r48, %r32, -1;
	setp.ge.s32 	%p2, %r2, %r48;
	or.pred  	%p3, %p1, %p2;
	add.s32 	%r49, %r33, -1;
	setp.ge.s32 	%p4, %r5, %r49;
	or.pred  	%p5, %p3, %p4;
	@%p5 bra 	$L__BB0_15;
	setp.lt.s32 	%p6, %r30, 1;
	mov.f64 	%fd82, 0d0000000000000000;
	@%p6 bra 	$L__BB0_14;
	mad.lo.s32 	%r51, %r32, %r1, %r2;
	mul.lo.s32 	%r6, %r51, %r33;
	add.s32 	%r52, %r6, %r5;
	mul.lo.s32 	%r7, %r52, %r30;
	and.b32  	%r8, %r30, 15;
	setp.lt.u32 	%p7, %r30, 16;
	mov.f64 	%fd82, 0d0000000000000000;
	mov.b32 	%r63, 0;
	@%p7 bra 	$L__BB0_5;
	and.b32  	%r63, %r30, 2147483632;
	neg.s32 	%r61, %r63;
	add.s64 	%rd2, %rd1, 64;
	mov.f64 	%fd82, 0d0000000000000000;
	mov.u32 	%r60, %r7;
$L__BB0_4:
	.pragma "nounroll";
	mul.wide.s32 	%rd5, %r60, 8;
	add.s64 	%rd6, %rd2, %rd5;
	ld.global.f64 	%fd18, [%rd6+-64];
	add.f64 	%fd19, %fd82, %fd18;
	ld.global.f64 	%fd20, [%rd6+-56];
	add.f64 	%fd21, %fd19, %fd20;
	ld.global.f64 	%fd22, [%rd6+-48];
	add.f64 	%fd23, %fd21, %fd22;
	ld.global.f64 	%fd24, [%rd6+-40];
	add.f64 	%fd25, %fd23, %fd24;
	ld.global.f64 	%fd26, [%rd6+-32];
	add.f64 	%fd27, %fd25, %fd26;
	ld.global.f64 	%fd28, [%rd6+-24];
	add.f64 	%fd29, %fd27, %fd28;
	ld.global.f64 	%fd30, [%rd6+-16];
	add.f64 	%fd31, %fd29, %fd30;
	ld.global.f64 	%fd32, [%rd6+-8];
	add.f64 	%fd33, %fd31, %fd32;
	ld.global.f64 	%fd34, [%rd6];
	add.f64 	%fd35, %fd33, %fd34;
	ld.global.f64 	%fd36, [%rd6+8];
	add.f64 	%fd37, %fd35, %fd36;
	ld.global.f64 	%fd38, [%rd6+16];
	add.f64 	%fd39, %fd37, %fd38;
	ld.global.f64 	%fd40, [%rd6+24];
	add.f64 	%fd41, %fd39, %fd40;
	ld.global.f64 	%fd42, [%rd6+32];
	add.f64 	%fd43, %fd41, %fd42;
	ld.global.f64 	%fd44, [%rd6+40];
	add.f64 	%fd45, %fd43, %fd44;
	ld.global.f64 	%fd46, [%rd6+48];
	add.f64 	%fd47, %fd45, %fd46;
	ld.global.f64 	%fd48, [%rd6+56];
	add.f64 	%fd82, %fd47, %fd48;
	add.s32 	%r61, %r61, 16;
	add.s32 	%r60, %r60, 16;
	setp.ne.s32 	%p8, %r61, 0;
	@%p8 bra 	$L__BB0_4;
$L__BB0_5:
	setp.eq.s32 	%p9, %r8, 0;
	@%p9 bra 	$L__BB0_14;
	and.b32  	%r16, %r30, 7;
	setp.lt.u32 	%p10, %r8, 8;
	@%p10 bra 	$L__BB0_8;
	add.s32 	%r53, %r63, %r7;
	mul.wide.s32 	%rd7, %r53, 8;
	add.s64 	%rd8, %rd1, %rd7;
	ld.global.f64 	%fd50, [%rd8];
	add.f64 	%fd51, %fd82, %fd50;
	ld.global.f64 	%fd52, [%rd8+8];
	add.f64 	%fd53, %fd51, %fd52;
	ld.global.f64 	%fd54, [%rd8+16];
	add.f64 	%fd55, %fd53, %fd54;
	ld.global.f64 	%fd56, [%rd8+24];
	add.f64 	%fd57, %fd55, %fd56;
	ld.global.f64 	%fd58, [%rd8+32];
	add.f64 	%fd59, %fd57, %fd58;
	ld.global.f64 	%fd60, [%rd8+40];
	add.f64 	%fd61, %fd59, %fd60;
	ld.global.f64 	%fd62, [%rd8+48];
	add.f64 	%fd63, %fd61, %fd62;
	ld.global.f64 	%fd64, [%rd8+56];
	add.f64 	%fd82, %fd63, %fd64;
	add.s32 	%r63, %r63, 8;
$L__BB0_8:
	setp.eq.s32 	%p11, %r16, 0;
	@%p11 bra 	$L__BB0_14;
	and.b32  	%r19, %r30, 3;
	setp.lt.u32 	%p12, %r16, 4;
	@%p12 bra 	$L__BB0_11;
	add.s32 	%r54, %r63, %r7;
	mul.wide.s32 	%rd9, %r54, 8;
	add.s64 	%rd10, %rd1, %rd9;
	ld.global.f64 	%fd66, [%rd10];
	add.f64 	%fd67, %fd82, %fd66;
	ld.global.f64 	%fd68, [%rd10+8];
	add.f64 	%fd69, %fd67, %fd68;
	ld.global.f64 	%fd70, [%rd10+16];
	add.f64 	%fd71, %fd69, %fd70;
	ld.global.f64 	%fd72, [%rd10+24];
	add.f64 	%fd82, %fd71, %fd72;
	add.s32 	%r63, %r63, 4;
$L__BB0_11:
	setp.eq.s32 	%p13, %r19, 0;
	@%p13 bra 	$L__BB0_14;
	add.s32 	%r56, %r45, %r6;
	mad.lo.s32 	%r57, %r30, %r56, %r30;
	add.s32 	%r66, %r63, %r57;
	neg.s32 	%r65, %r19;
$L__BB0_13:
	.pragma "nounroll";
	mul.wide.s32 	%rd11, %r66, 8;
	add.s64 	%rd12, %rd1, %rd11;
	ld.global.f64 	%fd73, [%rd12];
	add.f64 	%fd82, %fd82, %fd73;
	add.s32 	%r66, %r66, 1;
	add.s32 	%r65, %r65, 1;
	setp.ne.s32 	%p14, %r65, 0;
	@%p14 bra 	$L__BB0_13;
$L__BB0_14:
	mad.lo.s32 	%r58, %r32, %r1, %r2;
	mad.lo.s32 	%r59, %r58, %r33, %r5;
	cvta.to.global.u64 	%rd13, %rd3;
	mul.wide.s32 	%rd14, %r59, 8;
	add.s64 	%rd15, %rd13, %rd14;
	st.global.f64 	[%rd15], %fd82;
$L__BB0_15:
	ret;

}


// ===== COMPILED SASS (sm_100) =====

	.target	sm_100

	.elftype	@"ET_EXEC"


//--------------------- .note.nv.tkinfo           --------------------------
	.section	.note.nv.tkinfo,"",@"SHT_NOTE"
	.sectionflags	@"SHF_NOTE_NV_TKINFO"
	.tkinfo
        /*0018*/ 	.word	0x00000002
        /*0030*/ 	.string	""
        /*0030*/ 	.string	"ptxas"
        /*0030*/ 	.string	"Cuda compilation tools, release 13.0, V13.0.88"
        /*0030*/ 	.string	"Build cuda_13.0.r13.0/compiler.36424714_0"
        /*0030*/ 	.string	"-arch sm_100 -m 64 "



//--------------------- .note.nv.cuinfo           --------------------------
	.section	.note.nv.cuinfo,"",@"SHT_NOTE"
	.sectionflags	@"SHF_NOTE_NV_CUINFO"
        /*0018*/ 	.short	0x0002
        /*001a*/ 	.short	0x0064
        /*001c*/ 	.short	0x0082
	.zero		2


//--------------------- .nv.info                  --------------------------
	.section	.nv.info,"",@"SHT_CUDA_INFO"
	.align	4


	//----- nvinfo : EIATTR_REGCOUNT
	.align		4
        /*0000*/ 	.byte	0x04, 0x2f
        /*0002*/ 	.short	(.L_1 - .L_0)
	.align		4
.L_0:
        /*0004*/ 	.word	index@(_Z9updatePhiPdS_iiii)
        /*0008*/ 	.word	0x00000020


	//----- nvinfo : EIATTR_FRAME_SIZE
	.align		4
.L_1:
        /*000c*/ 	.byte	0x04, 0x11
        /*000e*/ 	.short	(.L_3 - .L_2)
	.align		4
.L_2:
        /*0010*/ 	.word	index@(_Z9updatePhiPdS_iiii)
        /*0014*/ 	.word	0x00000000


	//----- nvinfo : EIATTR_MIN_STACK_SIZE
	.align		4
.L_3:
        /*0018*/ 	.byte	0x04, 0x12
        /*001a*/ 	.short	(.L_5 - .L_4)
	.align		4
.L_4:
        /*001c*/ 	.word	index@(_Z9updatePhiPdS_iiii)
        /*0020*/ 	.word	0x00000000
.L_5:


//--------------------- .nv.compat                --------------------------
	.section	.nv.compat,"",@"SHT_CUDA_COMPAT_INFO"
	.align	4
        /*0000*/ 	.byte	0x02, 0x09, 0x00, 0x00, 0x02, 0x02, 0x01, 0x00, 0x02, 0x05, 0x05, 0x00, 0x03, 0x07, 0x01, 0x01
        /*0010*/ 	.byte	0x02, 0x03, 0x00, 0x00, 0x02, 0x06, 0x01, 0x00, 0x04, 0x0b, 0x08, 0x00, 0x01, 0x00, 0x00, 0x00
        /*0020*/ 	.byte	0x00, 0x00, 0x00, 0x00


//--------------------- .nv.info._Z9updatePhiPdS_iiii --------------------------
	.section	.nv.info._Z9updatePhiPdS_iiii,"",@"SHT_CUDA_INFO"
	.sectionflags	@""
	.align	4


	//----- nvinfo : EIATTR_CUDA_API_VERSION
	.align		4
        /*0000*/ 	.byte	0x04, 0x37
        /*0002*/ 	.short	(.L_7 - .L_6)
.L_6:
        /*0004*/ 	.word	0x00000082


	//----- nvinfo : EIATTR_KPARAM_INFO
	.align		4
.L_7:
        /*0008*/ 	.byte	0x04, 0x17
        /*000a*/ 	.short	(.L_9 - .L_8)
.L_8:
        /*000c*/ 	.word	0x00000000
        /*0010*/ 	.short	0x0005
        /*0012*/ 	.short	0x001c
        /*0014*/ 	.byte	0x00, 0xf0, 0x11, 0x00


	//----- nvinfo : EIATTR_KPARAM_INFO
	.align		4
.L_9:
        /*0018*/ 	.byte	0x04, 0x17
        /*001a*/ 	.short	(.L_11 - .L_10)
.L_10:
        /*001c*/ 	.word	0x00000000
        /*0020*/ 	.short	0x0004
        /*0022*/ 	.short	0x0018
        /*0024*/ 	.byte	0x00, 0xf0, 0x11, 0x00


	//----- nvinfo : EIATTR_KPARAM_INFO
	.align		4
.L_11:
        /*0028*/ 	.byte	0x04, 0x17
        /*002a*/ 	.short	(.L_13 - .L_12)
.L_12:
        /*002c*/ 	.word	0x00000000
        /*0030*/ 	.short	0x0003
        /*0032*/ 	.short	0x0014
        /*0034*/ 	.byte	0x00, 0xf0, 0x11, 0x00


	//----- nvinfo : EIATTR_KPARAM_INFO
	.align		4
.L_13:
        /*0038*/ 	.byte	0x04, 0x17
        /*003a*/ 	.short	(.L_15 - .L_14)
.L_14:
        /*003c*/ 	.word	0x00000000
        /*0040*/ 	.short	0x0002
        /*0042*/ 	.short	0x0010
        /*0044*/ 	.byte	0x00, 0xf0, 0x11, 0x00


	//----- nvinfo : EIATTR_KPARAM_INFO
	.align		4
.L_15:
        /*0048*/ 	.byte	0x04, 0x17
        /*004a*/ 	.short	(.L_17 - .L_16)
.L_16:
        /*004c*/ 	.word	0x00000000
        /*0050*/ 	.short	0x0001
        /*0052*/ 	.short	0x0008
        /*0054*/ 	.byte	0x00, 0xf5, 0x21, 0x00


	//----- nvinfo : EIATTR_KPARAM_INFO
	.align		4
.L_17:
        /*0058*/ 	.byte	0x04, 0x17
        /*005a*/ 	.short	(.L_19 - .L_18)
.L_18:
        /*005c*/ 	.word	0x00000000
        /*0060*/ 	.short	0x0000
        /*0062*/ 	.short	0x0000
        /*0064*/ 	.byte	0x00, 0xf5, 0x21, 0x00


	//----- nvinfo : EIATTR_SPARSE_MMA_MASK
	.align		4
.L_19:
        /*0068*/ 	.byte	0x03, 0x50
        /*006a*/ 	.short	0x0000


	//----- nvinfo : EIATTR_MAXREG_COUNT
	.align		4
        /*006c*/ 	.byte	0x03, 0x1b
        /*006e*/ 	.short	0x00ff


	//----- nvinfo : EIATTR_MERCURY_ISA_VERSION
	.align		4
        /*0070*/ 	.byte	0x03, 0x5f
        /*0072*/ 	.short	0x0101


	//----- nvinfo : EIATTR_VRC_CTA_INIT_COUNT
	.align		4
        /*0074*/ 	.byte	0x02, 0x4a
	.zero		1
	.zero		1


	//----- nvinfo : EIATTR_EXIT_INSTR_OFFSETS
	.align		4
        /*0078*/ 	.byte	0x04, 0x1c
        /*007a*/ 	.short	(.L_21 - .L_20)


	//   ....[0]....
.L_20:
        /*007c*/ 	.word	0x00000180


	//   ....[1]....
        /*0080*/ 	.word	0x00000910


	//----- nvinfo : EIATTR_CBANK_PARAM_SIZE
	.align		4
.L_21:
        /*0084*/ 	.byte	0x03, 0x19
        /*0086*/ 	.short	0x0020


	//----- nvinfo : EIATTR_PARAM_CBANK
	.align		4
        /*0088*/ 	.byte	0x04, 0x0a
        /*008a*/ 	.short	(.L_23 - .L_22)
	.align		4
.L_22:
        /*008c*/ 	.word	index@(.nv.constant0._Z9updatePhiPdS_iiii)
        /*0090*/ 	.short	0x0380
        /*0092*/ 	.short	0x0020


	//----- nvinfo : EIATTR_SW_WAR
	.align		4
.L_23:
        /*0094*/ 	.byte	0x04, 0x36
        /*0096*/ 	.short	(.L_25 - .L_24)
.L_24:
        /*0098*/ 	.word	0x00000008
.L_25:


//--------------------- .nv.callgraph             --------------------------
	.section	.nv.callgraph,"",@"SHT_CUDA_CALLGRAPH"
	.align	4
	.sectionentsize	8
	.align		4
        /*0000*/ 	.word	0x00000000
	.align		4
        /*0004*/ 	.word	0xffffffff
	.align		4
        /*0008*/ 	.word	0x00000000
	.align		4
        /*000c*/ 	.word	0xfffffffe
	.align		4
        /*0010*/ 	.word	0x00000000
	.align		4
        /*0014*/ 	.word	0xfffffffd
	.align		4
        /*0018*/ 	.word	0x00000000
	.align		4
        /*001c*/ 	.word	0xfffffffc


//--------------------- .text._Z9updatePhiPdS_iiii --------------------------
	.section	.text._Z9updatePhiPdS_iiii,"ax",@progbits
	.align	128
        .global         _Z9updatePhiPdS_iiii
        .type           _Z9updatePhiPdS_iiii,@function
        .size           _Z9updatePhiPdS_iiii,(.L_x_7 - _Z9updatePhiPdS_iiii)
        .other          _Z9updatePhiPdS_iiii,@"STO_CUDA_ENTRY STV_DEFAULT"
_Z9updatePhiPdS_iiii:
.text._Z9updatePhiPdS_iiii:
[----:B------:R-:W-:Y:S01]  /*0000*/  LDC R1, c[0x0][0x37c] ;  /* 0x0000df00ff017b82 */ /* 0x000fe20000000800 */
[----:B------:R-:W0:Y:S07]  /*0010*/  S2R R5, SR_TID.Y ;  /* 0x0000000000057919 */ /* 0x000e2e0000002200 */
[----:B------:R-:W1:Y:S01]  /*0020*/  LDC R3, c[0x0][0x360] ;  /* 0x0000d800ff037b82 */ /* 0x000e620000000800 */
[----:B------:R-:W2:Y:S01]  /*0030*/  LDCU.64 UR6, c[0x0][0x390] ;  /* 0x00007200ff0677ac */ /* 0x000ea20008000a00 */
[----:B------:R-:W1:Y:S01]  /*0040*/  S2R R2, SR_TID.X ;  /* 0x0000000000027919 */ /* 0x000e620000002100 */
[----:B------:R-:W3:Y:S01]  /*0050*/  LDCU UR10, c[0x0][0x398] ;  /* 0x00007300ff0a77ac */ /* 0x000ee20008000800 */
[----:B------:R-:W4:Y:S04]  /*0060*/  S2R R7, SR_TID.Z ;  /* 0x0000000000077919 */ /* 0x000f280000002300 */
[----:B------:R-:W0:Y:S08]  /*0070*/  S2UR UR5, SR_CTAID.Y ;  /* 0x00000000000579c3 */ /* 0x000e300000002600 */
[----:B------:R-:W0:Y:S08]  /*0080*/  LDC R0, c[0x0][0x364] ;  /* 0x0000d900ff007b82 */ /* 0x000e300000000800 */
[----:B------:R-:W1:Y:S08]  /*0090*/  S2UR UR4, SR_CTAID.X ;  /* 0x00000000000479c3 */ /* 0x000e700000002500 */
[----:B------:R-:W4:Y:S08]  /*00a0*/  S2UR UR8, SR_CTAID.Z ;  /* 0x00000000000879c3 */ /* 0x000f300000002700 */
[----:B------:R-:W4:Y:S01]  /*00b0*/  LDC R4, c[0x0][0x368] ;  /* 0x0000da00ff047b82 */ /* 0x000f220000000800 */
[----:B0-----:R-:W-:Y:S01]  /*00c0*/  IMAD R0, R0, UR5, R5 ;  /* 0x0000000500007c24 */ /* 0x001fe2000f8e0205 */
[----:B--2---:R-:W-:-:S03]  /*00d0*/  UIADD3 UR5, UPT, UPT, UR7, -0x1, URZ ;  /* 0xffffffff07057890 */ /* 0x004fc6000fffe0ff */
[----:B------:R-:W-:Y:S02]  /*00e0*/  VIADD R0, R0, 0x1 ;  /* 0x0000000100007836 */ /* 0x000fe40000000000 */
[----:B-1----:R-:W-:Y:S01]  /*00f0*/  IMAD R3, R3, UR4, R2 ;  /* 0x0000000403037c24 */ /* 0x002fe2000f8e0202 */
[----:B------:R-:W-:Y:S02]  /*0100*/  UIADD3 UR4, UPT, UPT, UR6, -0x1, URZ ;  /* 0xffffffff06047890 */ /* 0x000fe4000fffe0ff */
[----:B------:R-:W-:Y:S01]  /*0110*/  ISETP.GE.AND P0, PT, R0, UR5, PT ;  /* 0x0000000500007c0c */ /* 0x000fe2000bf06270 */
[----:B---3--:R-:W-:Y:S01]  /*0120*/  UIADD3 UR5, UPT, UPT, UR10, -0x1, URZ ;  /* 0xffffffff0a057890 */ /* 0x008fe2000fffe0ff */
[----:B------:R-:W-:-:S05]  /*0130*/  VIADD R3, R3, 0x1 ;  /* 0x0000000103037836 */ /* 0x000fca0000000000 */
[----:B------:R-:W-:Y:S01]  /*0140*/  ISETP.GE.OR P0, PT, R3, UR4, P0 ;  /* 0x0000000403007c0c */ /* 0x000fe20008706670 */
[----:B----4-:R-:W-:-:S05]  /*0150*/  IMAD R2, R4, UR8, R7 ;  /* 0x0000000804027c24 */ /* 0x010fca000f8e0207 */
[----:B------:R-:W-:-:S04]  /*0160*/  IADD3 R4, PT, PT, R2, 0x1, RZ ;  /* 0x0000000102047810 */ /* 0x000fc80007ffe0ff */
[----:B------:R-:W-:-:S13]  /*0170*/  ISETP.GE.OR P0, PT, R4, UR5, P0 ;  /* 0x0000000504007c0c */ /* 0x000fda0008706670 */
[----:B------:R-:W-:Y:S05]  /*0180*/  @P0 EXIT ;  /* 0x000000000000094d */ /* 0x000fea0003800000 */
[----:B------:R-:W0:Y:S01]  /*0190*/  LDC R5, c[0x0][0x39c] ;  /* 0x0000e700ff057b82 */ /* 0x000e220000000800 */
[----:B------:R-:W1:Y:S01]  /*01a0*/  LDCU.64 UR8, c[0x0][0x358] ;  /* 0x00006b00ff0877ac */ /* 0x000e620008000a00 */
[----:B------:R-:W-:Y:S02]  /*01b0*/  CS2R R22, SRZ ;  /* 0x0000000000167805 */ /* 0x000fe4000001ff00 */
[----:B0-----:R-:W-:-:S13]  /*01c0*/  ISETP.GE.AND P0, PT, R5, 0x1, PT ;  /* 0x000000010500780c */ /* 0x001fda0003f06270 */
[----:B-1----:R-:W-:Y:S05]  /*01d0*/  @!P0 BRA `(.L_x_0) ;  /* 0x0000000400b88947 */ /* 0x002fea0003800000 */
[----:B------:R-:W-:Y:S01]  /*01e0*/  ISETP.GE.U32.AND P1, PT, R5, 0x10, PT ;  /* 0x000000100500780c */ /* 0x000fe20003f26070 */
[----:B------:R-:W-:Y:S01]  /*01f0*/  IMAD R25, R3, UR7, R0 ;  /* 0x0000000703197c24 */ /* 0x000fe2000f8e0200 */
[----:B------:R-:W-:Y:S01]  /*0200*/  LOP3.LUT R7, R5, 0xf, RZ, 0xc0, !PT ;  /* 0x0000000f05077812 */ /* 0x000fe200078ec0ff */
[----:B------:R-:W-:Y:S01]  /*0210*/  IMAD.MOV.U32 R24, RZ, RZ, RZ ;  /* 0x000000ffff187224 */ /* 0x000fe200078e00ff */
[----:B------:R-:W-:Y:S01]  /*0220*/  CS2R R22, SRZ ;  /* 0x0000000000167805 */ /* 0x000fe2000001ff00 */
[----:B------:R-:W-:Y:S01]  /*0230*/  IMAD R6, R25, UR10, R4 ;  /* 0x0000000a19067c24 */ /* 0x000fe2000f8e0204 */
[----:B------:R-:W-:-:S03]  /*0240*/  ISETP.NE.AND P0, PT, R7, RZ, PT ;  /* 0x000000ff0700720c */ /* 0x000fc60003f05270 */
[----:B------:R-:W-:-:S04]  /*0250*/  IMAD R27, R6, R5, RZ ;  /* 0x00000005061b7224 */ /* 0x000fc800078e02ff */
[----:B------:R-:W-:Y:S06]  /*0260*/  @!P1 BRA `(.L_x_1) ;  /* 0x0000000000b89947 */ /* 0x000fec0003800000 */
[----:B------:R-:W0:Y:S01]  /*0270*/  LDCU.64 UR4, c[0x0][0x388] ;  /* 0x00007100ff0477ac */ /* 0x000e220008000a00 */
[----:B------:R-:W-:Y:S01]  /*0280*/  LOP3.LUT R24, R5, 0x7ffffff0, RZ, 0xc0, !PT ;  /* 0x7ffffff005187812 */ /* 0x000fe200078ec0ff */
[----:B------:R-:W-:Y:S01]  /*0290*/  IMAD.MOV.U32 R6, RZ, RZ, R27 ;  /* 0x000000ffff067224 */ /* 0x000fe200078e001b */
[----:B------:R-:W-:Y:S02]  /*02a0*/  CS2R R22, SRZ ;  /* 0x0000000000167805 */ /* 0x000fe4000001ff00 */
[----:B------:R-:W-:Y:S01]  /*02b0*/  IADD3 R26, PT, PT, -R24, RZ, RZ ;  /* 0x000000ff181a7210 */ /* 0x000fe20007ffe1ff */
[----:B0-----:R-:W-:-:S04]  /*02c0*/  UIADD3 UR4, UP0, UPT, UR4, 0x40, URZ ;  /* 0x0000004004047890 */ /* 0x001fc8000ff1e0ff */
[----:B------:R-:W-:-:S12]  /*02d0*/  UIADD3.X UR5, UPT, UPT, URZ, UR5, URZ, UP0, !UPT ;  /* 0x00000005ff057290 */ /* 0x000fd800087fe4ff */
.L_x_2:
[----:B------:R-:W-:Y:S01]  /*02e0*/  MOV R21, UR5 ;  /* 0x0000000500157c02 */ /* 0x000fe20008000f00 */
[----:B------:R-:W-:-:S04]  /*02f0*/  IMAD.U32 R20, RZ, RZ, UR4 ;  /* 0x00000004ff147e24 */ /* 0x000fc8000f8e00ff */
[----:B------:R-:W-:-:S05]  /*0300*/  IMAD.WIDE R20, R6, 0x8, R20 ;  /* 0x0000000806147825 */ /* 0x000fca00078e0214 */
[----:B------:R-:W2:Y:S04]  /*0310*/  LDG.E.64 R12, desc[UR8][R20.64+-0x40] ;  /* 0xffffc008140c7981 */ /* 0x000ea8000c1e1b00 */
[----:B------:R-:W3:Y:S04]  /*0320*/  LDG.E.64 R10, desc[UR8][R20.64+-0x38] ;  /* 0xffffc808140a7981 */ /* 0x000ee8000c1e1b00 */
[----:B------:R-:W4:Y:S04]  /*0330*/  LDG.E.64 R8, desc[UR8][R20.64+-0x30] ;  /* 0xffffd00814087981 */ /* 0x000f28000c1e1b00 */
[----:B------:R-:W5:Y:S04]  /*0340*/  LDG.E.64 R16, desc[UR8][R20.64+-0x28] ;  /* 0xffffd80814107981 */ /* 0x000f68000c1e1b00 */
[----:B------:R-:W5:Y:S04]  /*0350*/  LDG.E.64 R18, desc[UR8][R20.64+-0x20] ;  /* 0xffffe00814127981 */ /* 0x000f68000c1e1b00 */
[----:B------:R-:W5:Y:S01]  /*0360*/  LDG.E.64 R14, desc[UR8][R20.64+-0x18] ;  /* 0xffffe808140e7981 */ /* 0x000f62000c1e1b00 */
[----:B--2---:R-:W-:-:S03]  /*0370*/  DADD R12, R12, R22 ;  /* 0x000000000c0c7229 */ /* 0x004fc60000000016 */
[----:B------:R-:W2:Y:S05]  /*0380*/  LDG.E.64 R22, desc[UR8][R20.64+0x38] ;  /* 0x0000380814167981 */ /* 0x000eaa000c1e1b00 */
[----:B---3--:R-:W-:Y:S02]  /*0390*/  DADD R10, R12, R10 ;  /* 0x000000000c0a7229 */ /* 0x008fe4000000000a */
[----:B------:R-:W3:Y:S06]  /*03a0*/  LDG.E.64 R12, desc[UR8][R20.64+-0x10] ;  /* 0xfffff008140c7981 */ /* 0x000eec000c1e1b00 */
[----:B----4-:R-:W-:-:S02]  /*03b0*/  DADD R8, R10, R8 ;  /* 0x000000000a087229 */ /* 0x010fc40000000008 */
[----:B------:R-:W4:Y:S06]  /*03c0*/  LDG.E.64 R10, desc[UR8][R20.64+-0x8] ;  /* 0xfffff808140a7981 */ /* 0x000f2c000c1e1b00 */
[----:B-----5:R-:W-:Y:S02]  /*03d0*/  DADD R16, R8, R16 ;  /* 0x0000000008107229 */ /* 0x020fe40000000010 */
[----:B------:R-:W5:Y:S06]  /*03e0*/  LDG.E.64 R8, desc[UR8][R20.64] ;  /* 0x0000000814087981 */ /* 0x000f6c000c1e1b00 */
[----:B------:R-:W-:-:S02]  /*03f0*/  DADD R18, R16, R18 ;  /* 0x0000000010127229 */ /* 0x000fc40000000012 */
[----:B------:R-:W2:Y:S06]  /*0400*/  LDG.E.64 R16, desc[UR8][R20.64+0x8] ;  /* 0x0000080814107981 */ /* 0x000eac000c1e1b00 */
[----:B------:R-:W-:Y:S02]  /*0410*/  DADD R14, R18, R14 ;  /* 0x00000000120e7229 */ /* 0x000fe4000000000e */
[----:B------:R-:W2:Y:S06]  /*0420*/  LDG.E.64 R18, desc[UR8][R20.64+0x10] ;  /* 0x0000100814127981 */ /* 0x000eac000c1e1b00 */
[----:B---3--:R-:W-:-:S02]  /*0430*/  DADD R12, R14, R12 ;  /* 0x000000000e0c7229 */ /* 0x008fc4000000000c */
[----:B------:R-:W3:Y:S06]  /*0440*/  LDG.E.64 R14, desc[UR8][R20.64+0x18] ;  /* 0x00001808140e7981 */ /* 0x000eec000c1e1b00 */
[----:B----4-:R-:W-:Y:S02]  /*0450*/  DADD R10, R12, R10 ;  /* 0x000000000c0a7229 */ /* 0x010fe4000000000a */
[----:B------:R-:W4:Y:S06]  /*0460*/  LDG.E.64 R12, desc[UR8][R20.64+0x20] ;  /* 0x00002008140c7981 */ /* 0x000f2c000c1e1b00 */
[----:B-----5:R-:W-:-:S02]  /*0470*/  DADD R8, R10, R8 ;  /* 0x000000000a087229 */ /* 0x020fc40000000008 */
[----:B------:R-:W5:Y:S06]  /*0480*/  LDG.E.64 R10, desc[UR8][R20.64+0x28] ;  /* 0x00002808140a7981 */ /* 0x000f6c000c1e1b00 */
[----:B--2---:R-:W-:Y:S02]  /*0490*/  DADD R16, R8, R16 ;  /* 0x0000000008107229 */ /* 0x004fe40000000010 */
[----:B------:R-:W2:Y:S06]  /*04a0*/  LDG.E.64 R8, desc[UR8][R20.64+0x30] ;  /* 0x0000300814087981 */ /* 0x000eac000c1e1b00 */
[----:B------:R-:W-:Y:S01]  /*04b0*/  DADD R16, R16, R18 ;  /* 0x0000000010107229 */ /* 0x000fe20000000012 */
[----:B------:R-:W-:-:S05]  /*04c0*/  VIADD R26, R26, 0x10 ;  /* 0x000000101a1a7836 */ /* 0x000fca0000000000 */
[----:B------:R-:W-:Y:S02]  /*04d0*/  ISETP.NE.AND P1, PT, R26, RZ, PT ;  /* 0x000000ff1a00720c */ /* 0x000fe40003f25270 */
[----:B------:R-:W-:Y:S01]  /*04e0*/  IADD3 R6, PT, PT, R6, 0x10, RZ ;  /* 0x0000001006067810 */ /* 0x000fe20007ffe0ff */
[----:B---3--:R-:W-:-:S08]  /*04f0*/  DADD R14, R16, R14 ;  /* 0x00000000100e7229 */ /* 0x008fd0000000000e */
[----:B----4-:R-:W-:-:S08]  /*0500*/  DADD R12, R14, R12 ;  /* 0x000000000e0c7229 */ /* 0x010fd0000000000c */
[----:B-----5:R-:W-:-:S08]  /*0510*/  DADD R10, R12, R10 ;  /* 0x000000000c0a7229 */ /* 0x020fd0000000000a */
[----:B--2---:R-:W-:-:S08]  /*0520*/  DADD R8, R10, R8 ;  /* 0x000000000a087229 */ /* 0x004fd00000000008 */
[----:B------:R-:W-:Y:S01]  /*0530*/  DADD R22, R8, R22 ;  /* 0x0000000008167229 */ /* 0x000fe20000000016 */
[----:B------:R-:W-:Y:S10]  /*0540*/  @P1 BRA `(.L_x_2) ;  /* 0xfffffffc00641947 */ /* 0x000ff4000383ffff */
.L_x_1:
[----:B------:R-:W-:Y:S05]  /*0550*/  @!P0 BRA `(.L_x_0) ;  /* 0x0000000000d88947 */ /* 0x000fea0003800000 */
[----:B------:R-:W-:Y:S02]  /*0560*/  ISETP.GE.U32.AND P0, PT, R7, 0x8, PT ;  /* 0x000000080700780c */ /* 0x000fe40003f06070 */
[----:B------:R-:W-:-:S04]  /*0570*/  LOP3.LUT R20, R5, 0x7, RZ, 0xc0, !PT ;  /* 0x0000000705147812 */ /* 0x000fc800078ec0ff */
[----:B------:R-:W-:-:S07]  /*0580*/  ISETP.NE.AND P1, PT, R20, RZ, PT ;  /* 0x000000ff1400720c */ /* 0x000fce0003f25270 */
[----:B------:R-:W-:Y:S06]  /*0590*/  @!P0 BRA `(.L_x_3) ;  /* 0x0000000000508947 */ /* 0x000fec0003800000 */
[----:B------:R-:W0:Y:S01]  /*05a0*/  LDC.64 R16, c[0x0][0x388] ;  /* 0x0000e200ff107b82 */ /* 0x000e220000000a00 */
[----:B------:R-:W-:-:S04]  /*05b0*/  IMAD.IADD R7, R27, 0x1, R24 ;  /* 0x000000011b077824 */ /* 0x000fc800078e0218 */
[----:B0-----:R-:W-:-:S05]  /*05c0*/  IMAD.WIDE R16, R7, 0x8, R16 ;  /* 0x0000000807107825 */ /* 0x001fca00078e0210 */
[----:B------:R-:W2:Y:S04]  /*05d0*/  LDG.E.64 R18, desc[UR8][R16.64] ;  /* 0x0000000810127981 */ /* 0x000ea8000c1e1b00 */
[----:B------:R-:W3:Y:S04]  /*05e0*/  LDG.E.64 R6, desc[UR8][R16.64+0x8] ;  /* 0x0000080810067981 */ /* 0x000ee8000c1e1b00 */
[----:B------:R-:W4:Y:S04]  /*05f0*/  LDG.E.64 R8, desc[UR8][R16.64+0x10] ;  /* 0x0000100810087981 */ /* 0x000f28000c1e1b00 */
[----:B------:R-:W5:Y:S04]  /*0600*/  LDG.E.64 R10, desc[UR8][R16.64+0x18] ;  /* 0x00001808100a7981 */ /* 0x000f68000c1e1b00 */
[----:B------:R-:W5:Y:S04]  /*0610*/  LDG.E.64 R12, desc[UR8][R16.64+0x20] ;  /* 0x00002008100c7981 */ /* 0x000f68000c1e1b00 */
[----:B------:R-:W5:Y:S04]  /*0620*/  LDG.E.64 R14, desc[UR8][R16.64+0x28] ;  /* 0x00002808100e7981 */ /* 0x000f68000c1e1b00 */
[----:B------:R-:W5:Y:S01]  /*0630*/  LDG.E.64 R28, desc[UR8][R16.64+0x38] ;  /* 0x00003808101c7981 */ /* 0x000f62000c1e1b00 */
[----:B--2---:R-:W-:-:S03]  /*0640*/  DADD R22, R22, R18 ;  /* 0x0000000016167229 */ /* 0x004fc60000000012 */
[----:B------:R-:W2:Y:S05]  /*0650*/  LDG.E.64 R18, desc[UR8][R16.64+0x30] ;  /* 0x0000300810127981 */ /* 0x000eaa000c1e1b00 */
[----:B---3--:R-:W-:-:S08]  /*0660*/  DADD R6, R22, R6 ;  /* 0x0000000016067229 */ /* 0x008fd00000000006 */
[----:B----4-:R-:W-:-:S08]  /*0670*/  DADD R6, R6, R8 ;  /* 0x0000000006067229 */ /* 0x010fd00000000008 */
[----:B-----5:R-:W-:-:S08]  /*0680*/  DADD R6, R6, R10 ;  /* 0x0000000006067229 */ /* 0x020fd0000000000a */
[----:B------:R-:W-:-:S08]  /*0690*/  DADD R6, R6, R12 ;  /* 0x0000000006067229 */ /* 0x000fd0000000000c */
[----:B------:R-:W-:Y:S01]  /*06a0*/  DADD R6, R6, R14 ;  /* 0x0000000006067229 */ /* 0x000fe2000000000e */
[----:B------:R-:W-:-:S07]  /*06b0*/  IADD3 R24, PT, PT, R24, 0x8, RZ ;  /* 0x0000000818187810 */ /* 0x000fce0007ffe0ff */
[----:B--2---:R-:W-:-:S08]  /*06c0*/  DADD R6, R6, R18 ;  /* 0x0000000006067229 */ /* 0x004fd00000000012 */
[----:B------:R-:W-:-:S11]  /*06d0*/  DADD R22, R6, R28 ;  /* 0x0000000006167229 */ /* 0x000fd6000000001c */
.L_x_3:
        /* <DEDUP_REMOVED lines=11> */
[----:B------:R-:W5:Y:S01]  /*0790*/  LDG.E.64 R12, desc[UR8][R14.64+0x18] ;  /* 0x000018080e0c7981 */ /* 0x000f62000c1e1b00 */
[----:B------:R-:W-:Y:S01]  /*07a0*/  IADD3 R24, PT, PT, R24, 0x4, RZ ;  /* 0x0000000418187810 */ /* 0x000fe20007ffe0ff */
[----:B--2---:R-:W-:-:S08]  /*07b0*/  DADD R16, R22, R16 ;  /* 0x0000000016107229 */ /* 0x004fd00000000010 */
[----:B---3--:R-:W-:-:S08]  /*07c0*/  DADD R8, R16, R8 ;  /* 0x0000000010087229 */ /* 0x008fd00000000008 */
[----:B----4-:R-:W-:-:S08]  /*07d0*/  DADD R6, R8, R6 ;  /* 0x0000000008067229 */ /* 0x010fd00000000006 */
[----:B-----5:R-:W-:-:S11]  /*07e0*/  DADD R22, R6, R12 ;  /* 0x0000000006167229 */ /* 0x020fd6000000000c */
.L_x_4:
[----:B------:R-:W-:Y:S05]  /*07f0*/  @!P1 BRA `(.L_x_0) ;  /* 0x0000000000309947 */ /* 0x000fea0003800000 */
[----:B------:R-:W0:Y:S01]  /*0800*/  LDC.64 R6, c[0x0][0x388] ;  /* 0x0000e200ff067b82 */ /* 0x000e220000000a00 */
[----:B------:R-:W-:Y:S02]  /*0810*/  IMAD R2, R25, UR10, R2 ;  /* 0x0000000a19027c24 */ /* 0x000fe4000f8e0202 */
[----:B------:R-:W-:Y:S02]  /*0820*/  IMAD.MOV R10, RZ, RZ, -R10 ;  /* 0x000000ffff0a7224 */ /* 0x000fe400078e0a0a */
[----:B------:R-:W-:-:S05]  /*0830*/  IMAD R5, R2, R5, R5 ;  /* 0x0000000502057224 */ /* 0x000fca00078e0205 */
[----:B------:R-:W-:-:S07]  /*0840*/  IADD3 R5, PT, PT, R5, R24, RZ ;  /* 0x0000001805057210 */ /* 0x000fce0007ffe0ff */
.L_x_5:
[----:B0-----:R-:W-:-:S06]  /*0850*/  IMAD.WIDE R8, R5, 0x8, R6 ;  /* 0x0000000805087825 */ /* 0x001fcc00078e0206 */
[----:B------:R-:W2:Y:S01]  /*0860*/  LDG.E.64 R8, desc[UR8][R8.64] ;  /* 0x0000000808087981 */ /* 0x000ea2000c1e1b00 */
[----:B------:R-:W-:Y:S01]  /*0870*/  VIADD R10, R10, 0x1 ;  /* 0x000000010a0a7836 */ /* 0x000fe20000000000 */
[----:B------:R-:W-:-:S04]  /*0880*/  IADD3 R5, PT, PT, R5, 0x1, RZ ;  /* 0x0000000105057810 */ /* 0x000fc80007ffe0ff */
[----:B------:R-:W-:Y:S01]  /*0890*/  ISETP.NE.AND P0, PT, R10, RZ, PT ;  /* 0x000000ff0a00720c */ /* 0x000fe20003f05270 */
[----:B--2---:R-:W-:-:S12]  /*08a0*/  DADD R22, R8, R22 ;  /* 0x0000000008167229 */ /* 0x004fd80000000016 */
[----:B------:R-:W-:Y:S05]  /*08b0*/  @P0 BRA `(.L_x_5) ;  /* 0xfffffffc00e40947 */ /* 0x000fea000383ffff */
.L_x_0:
[----:B------:R-:W0:Y:S01]  /*08c0*/  LDC.64 R6, c[0x0][0x380] ;  /* 0x0000e000ff067b82 */ /* 0x000e220000000a00 */
[----:B------:R-:W-:-:S04]  /*08d0*/  IMAD R3, R3, UR7, R0 ;  /* 0x0000000703037c24 */ /* 0x000fc8000f8e0200 */
[----:B------:R-:W-:-:S04]  /*08e0*/  IMAD R3, R3, UR10, R4 ;  /* 0x0000000a03037c24 */ /* 0x000fc8000f8e0204 */
[----:B0-----:R-:W-:-:S05]  /*08f0*/  IMAD.WIDE R2, R3, 0x8, R6 ;  /* 0x0000000803027825 */ /* 0x001fca00078e0206 */
[----:B------:R-:W-:Y:S01]  /*0900*/  STG.E.64 desc[UR8][R2.64], R22 ;  /* 0x0000001602007986 */ /* 0x000fe2000c101b08 */
[----:B------:R-:W-:Y:S05]  /*0910*/  EXIT ;  /* 0x000000000000794d */ /* 0x000fea0003800000 */
.L_x_6:
[----:B------:R-:W-:-:S00]  /*0920*/  BRA `(.L_x_6) ;  /* 0xfffffffc00fc7947 */ /* 0x000fc0000383ffff */
[----:B------:R-:W-:-:S00]  /*0930*/  NOP ;  /* 0x0000000000007918 */ /* 0x000fc00000000000 */
        /* <DEDUP_REMOVED lines=12> */
.L_x_7:


//--------------------- .nv.shared.reserved.0     --------------------------
	.section	.nv.shared.reserved.0,"aw",@nobits
	.weak		__nv_reservedSMEM_offset_0_alias
	.size		__nv_reservedSMEM_offset_0_alias, 0, 64
	.other		__nv_reservedSMEM_offset_0_alias,@"STO_CUDA_RESERVED_SHARED STV_DEFAULT"
__nv_reservedSMEM_offset_0_alias:
	.zero		0
	.zero		64


//--------------------- .nv.constant0._Z9updatePhiPdS_iiii --------------------------
	.section	.nv.constant0._Z9updatePhiPdS_iiii,"a",@progbits
	.sectionflags	@""
	.align	4
.nv.constant0._Z9updatePhiPdS_iiii:
	.zero		928


//--------------------- SYMBOLS --------------------------

	.type		.nv.reservedSmem.offset0,@object
	.size		.nv.reservedSmem.offset0,0x4
